//
// Generated by NVIDIA NVVM Compiler
//
// Compiler Build ID: CL-36424714
// Cuda compilation tools, release 13.0, V13.0.88
// Based on NVVM 20.0.0
//

.version 9.0
.target sm_100
.address_size 64

	// .globl	_Z12exclusivesumiPiS_S_

.visible .entry _Z12exclusivesumiPiS_S_(
	.param .u32 _Z12exclusivesumiPiS_S__param_0,
	.param .u64 .ptr .align 1 _Z12exclusivesumiPiS_S__param_1,
	.param .u64 .ptr .align 1 _Z12exclusivesumiPiS_S__param_2,
	.param .u64 .ptr .align 1 _Z12exclusivesumiPiS_S__param_3
)
{
	.reg .pred 	%p<5>;
	.reg .b32 	%r<13>;
	.reg .b64 	%rd<13>;

	ld.param.u32 	%r2, [_Z12exclusivesumiPiS_S__param_0];
	ld.param.u64 	%rd4, [_Z12exclusivesumiPiS_S__param_1];
	ld.param.u64 	%rd5, [_Z12exclusivesumiPiS_S__param_2];
	ld.param.u64 	%rd3, [_Z12exclusivesumiPiS_S__param_3];
	cvta.to.global.u64 	%rd1, %rd4;
	cvta.to.global.u64 	%rd2, %rd5;
	mov.u32 	%r3, %tid.x;
	mov.u32 	%r4, %ntid.x;
	mov.u32 	%r5, %ctaid.x;
	mad.lo.s32 	%r1, %r4, %r5, %r3;
	setp.ge.s32 	%p1, %r1, %r2;
	@%p1 bra 	$L__BB0_2;
	mul.wide.s32 	%rd6, %r1, 4;
	add.s64 	%rd7, %rd2, %rd6;
	ld.global.u32 	%r6, [%rd7];
	add.s64 	%rd8, %rd1, %rd6;
	ld.global.u32 	%r7, [%rd8];
	sub.s32 	%r8, %r7, %r6;
	st.global.u32 	[%rd8], %r8;
$L__BB0_2:
	setp.lt.s32 	%p2, %r1, 0;
	add.s32 	%r9, %r2, -1;
	setp.ne.s32 	%p3, %r1, %r9;
	or.pred  	%p4, %p2, %p3;
	@%p4 bra 	$L__BB0_4;
	mul.wide.u32 	%rd9, %r1, 4;
	add.s64 	%rd10, %rd2, %rd9;
	ld.global.u32 	%r10, [%rd10];
	add.s64 	%rd11, %rd1, %rd9;
	ld.global.u32 	%r11, [%rd11];
	add.s32 	%r12, %r11, %r10;
	cvta.to.global.u64 	%rd12, %rd3;
	st.global.u32 	[%rd12], %r12;
$L__BB0_4:
	ret;

}
	// .globl	_Z7dkerneliPiii
.visible .entry _Z7dkerneliPiii(
	.param .u32 _Z7dkerneliPiii_param_0,
	.param .u64 .ptr .align 1 _Z7dkerneliPiii_param_1,
	.param .u32 _Z7dkerneliPiii_param_2,
	.param .u32 _Z7dkerneliPiii_param_3
)
{
	.reg .pred 	%p<10>;
	.reg .b32 	%r<23>;
	.reg .b64 	%rd<9>;

	ld.param.u32 	%r10, [_Z7dkerneliPiii_param_0];
	ld.param.u64 	%rd4, [_Z7dkerneliPiii_param_1];
	ld.param.u32 	%r9, [_Z7dkerneliPiii_param_2];
	ld.param.u32 	%r11, [_Z7dkerneliPiii_param_3];
	cvta.to.global.u64 	%rd1, %rd4;
	mov.u32 	%r1, %tid.x;
	add.s32 	%r2, %r9, %r1;
	sub.s32 	%r12, %r11, %r9;
	setp.ge.s32 	%p2, %r2, %r10;
	setp.lt.s32 	%p3, %r12, 1;
	or.pred  	%p4, %p2, %p3;
	@%p4 bra 	$L__BB1_8;
	add.s32 	%r15, %r12, 1;
	setp.lt.s32 	%p5, %r9, 0;
	setp.eq.s32 	%p6, %r15, %r1;
	and.pred  	%p1, %p5, %p6;
	mul.wide.s32 	%rd5, %r2, 4;
	add.s64 	%rd2, %rd1, %rd5;
	mul.wide.u32 	%rd6, %r2, 4;
	add.s64 	%rd3, %rd1, %rd6;
	mov.b32 	%r20, 1;
$L__BB1_2:
	setp.lt.u32 	%p7, %r1, %r20;
	@%p7 bra 	$L__BB1_4;
	sub.s32 	%r17, %r2, %r20;
	mul.wide.s32 	%rd7, %r17, 4;
	add.s64 	%rd8, %rd1, %rd7;
	ld.global.u32 	%r22, [%rd8];
$L__BB1_4:
	bar.sync 	0;
	@%p1 bra 	$L__BB1_8;
	setp.lt.u32 	%p8, %r1, %r20;
	@%p8 bra 	$L__BB1_7;
	ld.global.u32 	%r18, [%rd2];
	add.s32 	%r19, %r18, %r22;
	st.global.u32 	[%rd3], %r19;
$L__BB1_7:
	bar.sync 	0;
	shl.b32 	%r20, %r20, 1;
	setp.le.s32 	%p9, %r20, %r12;
	@%p9 bra 	$L__BB1_2;
$L__BB1_8:
	ret;

}
	// .globl	_Z3dkePiS_S_S_S_S_S_S_S_S_S_S_S_ii
.visible .entry _Z3dkePiS_S_S_S_S_S_S_S_S_S_S_S_ii(
	.param .u64 .ptr .align 1 _Z3dkePiS_S_S_S_S_S_S_S_S_S_S_S_ii_param_0,
	.param .u64 .ptr .align 1 _Z3dkePiS_S_S_S_S_S_S_S_S_S_S_S_ii_param_1,
	.param .u64 .ptr .align 1 _Z3dkePiS_S_S_S_S_S_S_S_S_S_S_S_ii_param_2,
	.param .u64 .ptr .align 1 _Z3dkePiS_S_S_S_S_S_S_S_S_S_S_S_ii_param_3,
	.param .u64 .ptr .align 1 _Z3dkePiS_S_S_S_S_S_S_S_S_S_S_S_ii_param_4,
	.param .u64 .ptr .align 1 _Z3dkePiS_S_S_S_S_S_S_S_S_S_S_S_ii_param_5,
	.param .u64 .ptr .align 1 _Z3dkePiS_S_S_S_S_S_S_S_S_S_S_S_ii_param_6,
	.param .u64 .ptr .align 1 _Z3dkePiS_S_S_S_S_S_S_S_S_S_S_S_ii_param_7,
	.param .u64 .ptr .align 1 _Z3dkePiS_S_S_S_S_S_S_S_S_S_S_S_ii_param_8,
	.param .u64 .ptr .align 1 _Z3dkePiS_S_S_S_S_S_S_S_S_S_S_S_ii_param_9,
	.param .u64 .ptr .align 1 _Z3dkePiS_S_S_S_S_S_S_S_S_S_S_S_ii_param_10,
	.param .u64 .ptr .align 1 _Z3dkePiS_S_S_S_S_S_S_S_S_S_S_S_ii_param_11,
	.param .u64 .ptr .align 1 _Z3dkePiS_S_S_S_S_S_S_S_S_S_S_S_ii_param_12,
	.param .u32 _Z3dkePiS_S_S_S_S_S_S_S_S_S_S_S_ii_param_13,
	.param .u32 _Z3dkePiS_S_S_S_S_S_S_S_S_S_S_S_ii_param_14
)
{
	.local .align 16 .b8 	__local_depot2[4208];
	.reg .b64 	%SP;
	.reg .b64 	%SPL;
	.reg .pred 	%p<35>;
	.reg .b32 	%r<117>;
	.reg .b64 	%rd<64>;

	mov.u64 	%SPL, __local_depot2;
	ld.param.u64 	%rd19, [_Z3dkePiS_S_S_S_S_S_S_S_S_S_S_S_ii_param_0];
	ld.param.u64 	%rd20, [_Z3dkePiS_S_S_S_S_S_S_S_S_S_S_S_ii_param_7];
	ld.param.u64 	%rd21, [_Z3dkePiS_S_S_S_S_S_S_S_S_S_S_S_ii_param_8];
	ld.param.u64 	%rd22, [_Z3dkePiS_S_S_S_S_S_S_S_S_S_S_S_ii_param_9];
	ld.param.u64 	%rd18, [_Z3dkePiS_S_S_S_S_S_S_S_S_S_S_S_ii_param_11];
	ld.param.u64 	%rd23, [_Z3dkePiS_S_S_S_S_S_S_S_S_S_S_S_ii_param_12];
	ld.param.u32 	%r47, [_Z3dkePiS_S_S_S_S_S_S_S_S_S_S_S_ii_param_13];
	ld.param.u32 	%r48, [_Z3dkePiS_S_S_S_S_S_S_S_S_S_S_S_ii_param_14];
	cvta.to.global.u64 	%rd1, %rd20;
	cvta.to.global.u64 	%rd2, %rd22;
	cvta.to.global.u64 	%rd3, %rd21;
	cvta.to.global.u64 	%rd4, %rd23;
	cvta.to.global.u64 	%rd24, %rd19;
	add.u64 	%rd5, %SPL, 0;
	add.u64 	%rd6, %SPL, 112;
	mov.u32 	%r49, %tid.x;
	mov.u32 	%r50, %ctaid.x;
	mov.u32 	%r51, %ntid.x;
	mad.lo.s32 	%r1, %r50, %r51, %r49;
	ld.global.u32 	%r52, [%rd24];
	setp.ge.s32 	%p1, %r1, %r52;
	setp.ge.u32 	%p2, %r1, %r52;
	or.pred  	%p3, %p1, %p2;
	@%p3 bra 	$L__BB2_36;
	mov.b32 	%r54, 0;
	st.local.u32 	[%rd5], %r54;
	st.local.u32 	[%rd5+4], %r54;
	st.local.u32 	[%rd5+8], %r54;
	st.local.u32 	[%rd5+12], %r54;
	st.local.u32 	[%rd5+16], %r54;
	st.local.u32 	[%rd5+20], %r54;
	st.local.u32 	[%rd5+24], %r54;
	st.local.u32 	[%rd5+28], %r54;
	st.local.u32 	[%rd5+32], %r54;
	st.local.u32 	[%rd5+36], %r54;
	st.local.u32 	[%rd5+40], %r54;
	st.local.u32 	[%rd5+44], %r54;
	st.local.u32 	[%rd5+48], %r54;
	st.local.u32 	[%rd5+52], %r54;
	st.local.u32 	[%rd5+56], %r54;
	st.local.u32 	[%rd5+60], %r54;
	st.local.u32 	[%rd5+64], %r54;
	st.local.u32 	[%rd5+68], %r54;
	st.local.u32 	[%rd5+72], %r54;
	st.local.u32 	[%rd5+76], %r54;
	st.local.u32 	[%rd5+80], %r54;
	st.local.u32 	[%rd5+84], %r54;
	st.local.u32 	[%rd5+88], %r54;
	st.local.u32 	[%rd5+92], %r54;
	st.local.u32 	[%rd5+96], %r54;
	setp.lt.s32 	%p4, %r48, 1;
	mov.b32 	%r95, -1;
	mov.u32 	%r96, %r95;
	@%p4 bra 	$L__BB2_6;
	mov.b32 	%r94, 0;
$L__BB2_3:
	mul.wide.u32 	%rd27, %r94, 4;
	add.s64 	%rd7, %rd4, %rd27;
	ld.global.u32 	%r56, [%rd7];
	setp.ge.s32 	%p5, %r1, %r56;
	@%p5 bra 	$L__BB2_5;
	add.s32 	%r95, %r94, -1;
	ld.global.u32 	%r58, [%rd7+-4];
	sub.s32 	%r96, %r1, %r58;
	bra.uni 	$L__BB2_6;
$L__BB2_5:
	add.s32 	%r94, %r94, 1;
	setp.ne.s32 	%p6, %r94, %r48;
	mov.u32 	%r96, %r95;
	@%p6 bra 	$L__BB2_3;
$L__BB2_6:
	setp.ne.s32 	%p7, %r95, -1;
	@%p7 bra 	$L__BB2_8;
	add.s32 	%r95, %r48, -1;
	mul.wide.s32 	%rd28, %r48, 4;
	add.s64 	%rd29, %rd4, %rd28;
	ld.global.u32 	%r59, [%rd29+-4];
	sub.s32 	%r96, %r1, %r59;
$L__BB2_8:
	mov.b32 	%r99, 0;
$L__BB2_9:
	mul.wide.u32 	%rd30, %r99, 4;
	add.s64 	%rd31, %rd6, %rd30;
	mov.b32 	%r61, 1025;
	st.local.v4.u32 	[%rd31], {%r61, %r61, %r61, %r61};
	st.local.v4.u32 	[%rd31+16], {%r61, %r61, %r61, %r61};
	st.local.v4.u32 	[%rd31+32], {%r61, %r61, %r61, %r61};
	st.local.v4.u32 	[%rd31+48], {%r61, %r61, %r61, %r61};
	st.local.v4.u32 	[%rd31+64], {%r61, %r61, %r61, %r61};
	st.local.v4.u32 	[%rd31+80], {%r61, %r61, %r61, %r61};
	st.local.v4.u32 	[%rd31+96], {%r61, %r61, %r61, %r61};
	st.local.v4.u32 	[%rd31+112], {%r61, %r61, %r61, %r61};
	st.local.v4.u32 	[%rd31+128], {%r61, %r61, %r61, %r61};
	st.local.v4.u32 	[%rd31+144], {%r61, %r61, %r61, %r61};
	st.local.v4.u32 	[%rd31+160], {%r61, %r61, %r61, %r61};
	st.local.v4.u32 	[%rd31+176], {%r61, %r61, %r61, %r61};
	st.local.v4.u32 	[%rd31+192], {%r61, %r61, %r61, %r61};
	st.local.v4.u32 	[%rd31+208], {%r61, %r61, %r61, %r61};
	st.local.v4.u32 	[%rd31+224], {%r61, %r61, %r61, %r61};
	st.local.v4.u32 	[%rd31+240], {%r61, %r61, %r61, %r61};
	add.s32 	%r99, %r99, 64;
	setp.eq.s32 	%p8, %r99, 1024;
	@%p8 bra 	$L__BB2_10;
	bra.uni 	$L__BB2_9;
$L__BB2_10:
	setp.lt.s32 	%p9, %r47, 1;
	mov.b32 	%r110, 0;
	@%p9 bra 	$L__BB2_27;
	and.b32  	%r12, %r47, 3;
	setp.lt.u32 	%p10, %r47, 4;
	mov.b32 	%r101, 0;
	mov.u32 	%r110, %r101;
	@%p10 bra 	$L__BB2_22;
	and.b32  	%r101, %r47, 2147483644;
	mov.b32 	%r108, 0;
	mov.u32 	%r110, %r108;
$L__BB2_13:
	mul.wide.u32 	%rd32, %r108, 4;
	add.s64 	%rd12, %rd3, %rd32;
	ld.global.u32 	%r66, [%rd12];
	add.s64 	%rd13, %rd2, %rd32;
	ld.global.u32 	%r67, [%rd13];
	setp.ne.s32 	%p11, %r66, %r95;
	setp.ne.s32 	%p12, %r67, %r96;
	add.s64 	%rd14, %rd1, %rd32;
	or.pred  	%p13, %p11, %p12;
	@%p13 bra 	$L__BB2_15;
	ld.global.u32 	%r69, [%rd14];
	mul.wide.s32 	%rd33, %r110, 4;
	add.s64 	%rd34, %rd6, %rd33;
	st.local.u32 	[%rd34], %r69;
	add.s32 	%r110, %r110, 1;
$L__BB2_15:
	ld.global.u32 	%r70, [%rd12+4];
	ld.global.u32 	%r71, [%rd13+4];
	setp.ne.s32 	%p14, %r70, %r95;
	setp.ne.s32 	%p15, %r71, %r96;
	or.pred  	%p16, %p14, %p15;
	@%p16 bra 	$L__BB2_17;
	ld.global.u32 	%r73, [%rd14+4];
	mul.wide.s32 	%rd35, %r110, 4;
	add.s64 	%rd36, %rd6, %rd35;
	st.local.u32 	[%rd36], %r73;
	add.s32 	%r110, %r110, 1;
$L__BB2_17:
	ld.global.u32 	%r74, [%rd12+8];
	ld.global.u32 	%r75, [%rd13+8];
	setp.ne.s32 	%p17, %r74, %r95;
	setp.ne.s32 	%p18, %r75, %r96;
	or.pred  	%p19, %p17, %p18;
	@%p19 bra 	$L__BB2_19;
	ld.global.u32 	%r77, [%rd14+8];
	mul.wide.s32 	%rd37, %r110, 4;
	add.s64 	%rd38, %rd6, %rd37;
	st.local.u32 	[%rd38], %r77;
	add.s32 	%r110, %r110, 1;
$L__BB2_19:
	ld.global.u32 	%r78, [%rd12+12];
	ld.global.u32 	%r79, [%rd13+12];
	setp.ne.s32 	%p20, %r78, %r95;
	setp.ne.s32 	%p21, %r79, %r96;
	or.pred  	%p22, %p20, %p21;
	@%p22 bra 	$L__BB2_21;
	ld.global.u32 	%r81, [%rd14+12];
	mul.wide.s32 	%rd39, %r110, 4;
	add.s64 	%rd40, %rd6, %rd39;
	st.local.u32 	[%rd40], %r81;
	add.s32 	%r110, %r110, 1;
$L__BB2_21:
	add.s32 	%r108, %r108, 4;
	setp.eq.s32 	%p23, %r108, %r101;
	@%p23 bra 	$L__BB2_22;
	bra.uni 	$L__BB2_13;
$L__BB2_22:
	setp.eq.s32 	%p24, %r12, 0;
	@%p24 bra 	$L__BB2_27;
	mov.b32 	%r105, 0;
$L__BB2_24:
	.pragma "nounroll";
	mul.wide.u32 	%rd41, %r101, 4;
	add.s64 	%rd42, %rd3, %rd41;
	ld.global.u32 	%r83, [%rd42];
	add.s64 	%rd43, %rd2, %rd41;
	ld.global.u32 	%r84, [%rd43];
	setp.ne.s32 	%p25, %r83, %r95;
	setp.ne.s32 	%p26, %r84, %r96;
	or.pred  	%p27, %p25, %p26;
	@%p27 bra 	$L__BB2_26;
	add.s64 	%rd45, %rd1, %rd41;
	ld.global.u32 	%r86, [%rd45];
	mul.wide.s32 	%rd46, %r110, 4;
	add.s64 	%rd47, %rd6, %rd46;
	st.local.u32 	[%rd47], %r86;
	add.s32 	%r110, %r110, 1;
$L__BB2_26:
	add.s32 	%r101, %r101, 1;
	add.s32 	%r105, %r105, 1;
	setp.ne.s32 	%p28, %r105, %r12;
	@%p28 bra 	$L__BB2_24;
$L__BB2_27:
	setp.lt.s32 	%p29, %r110, 1;
	@%p29 bra 	$L__BB2_36;
	ld.param.u64 	%rd63, [_Z3dkePiS_S_S_S_S_S_S_S_S_S_S_S_ii_param_10];
	ld.param.u64 	%rd62, [_Z3dkePiS_S_S_S_S_S_S_S_S_S_S_S_ii_param_5];
	ld.param.u64 	%rd61, [_Z3dkePiS_S_S_S_S_S_S_S_S_S_S_S_ii_param_3];
	cvta.to.global.u64 	%rd48, %rd61;
	mul.wide.s32 	%rd49, %r1, 4;
	add.s64 	%rd8, %rd48, %rd49;
	cvta.to.global.u64 	%rd50, %rd62;
	mul.wide.s32 	%rd51, %r95, 4;
	add.s64 	%rd9, %rd50, %rd51;
	cvta.to.global.u64 	%rd10, %rd63;
	cvta.to.global.u64 	%rd11, %rd18;
	mov.b32 	%r114, 0;
$L__BB2_29:
	mul.wide.u32 	%rd52, %r114, 4;
	add.s64 	%rd53, %rd6, %rd52;
	ld.local.u32 	%r88, [%rd53];
	mul.wide.s32 	%rd54, %r88, 4;
	add.s64 	%rd55, %rd10, %rd54;
	ld.global.u32 	%r116, [%rd55];
	add.s64 	%rd56, %rd11, %rd54;
	ld.global.u32 	%r89, [%rd56];
	add.s32 	%r40, %r89, %r116;
	setp.lt.s32 	%p30, %r89, 1;
	@%p30 bra 	$L__BB2_34;
	ld.global.u32 	%r41, [%rd8];
	mov.u32 	%r115, %r116;
	bra.uni 	$L__BB2_32;
$L__BB2_31:
	add.s32 	%r115, %r115, 1;
	setp.lt.s32 	%p32, %r115, %r40;
	@%p32 bra 	$L__BB2_32;
	bra.uni 	$L__BB2_33;
$L__BB2_32:
	mul.wide.s32 	%rd57, %r115, 4;
	add.s64 	%rd58, %rd5, %rd57;
	ld.local.u32 	%r90, [%rd58];
	setp.lt.s32 	%p31, %r90, %r41;
	@%p31 bra 	$L__BB2_31;
	bra.uni 	$L__BB2_35;
$L__BB2_33:
	mul.wide.s32 	%rd59, %r116, 4;
	add.s64 	%rd60, %rd5, %rd59;
	ld.local.u32 	%r91, [%rd60];
	add.s32 	%r92, %r91, 1;
	st.local.u32 	[%rd60], %r92;
	add.s32 	%r116, %r116, 1;
	setp.lt.s32 	%p33, %r116, %r40;
	@%p33 bra 	$L__BB2_33;
$L__BB2_34:
	atom.global.add.u32 	%r93, [%rd9], 1;
$L__BB2_35:
	add.s32 	%r114, %r114, 1;
	setp.ne.s32 	%p34, %r114, %r110;
	@%p34 bra 	$L__BB2_29;
$L__BB2_36:
	ret;

}


// ===== COMPILED SASS (sm_100) =====

	.target	sm_100

	.elftype	@"ET_EXEC"


//--------------------- .note.nv.tkinfo           --------------------------
	.section	.note.nv.tkinfo,"",@"SHT_NOTE"
	.sectionflags	@"SHF_NOTE_NV_TKINFO"
	.tkinfo
        /*0018*/ 	.word	0x00000002
        /*0030*/ 	.string	""
        /*0030*/ 	.string	"ptxas"
        /*0030*/ 	.string	"Cuda compilation tools, release 13.0, V13.0.88"
        /*0030*/ 	.string	"Build cuda_13.0.r13.0/compiler.36424714_0"
        /*0030*/ 	.string	"-arch sm_100 -m 64 "



//--------------------- .note.nv.cuinfo           --------------------------
	.section	.note.nv.cuinfo,"",@"SHT_NOTE"
	.sectionflags	@"SHF_NOTE_NV_CUINFO"
        /*0018*/ 	.short	0x0002
        /*001a*/ 	.short	0x0064
        /*001c*/ 	.short	0x0082
	.zero		2


//--------------------- .nv.info                  --------------------------
	.section	.nv.info,"",@"SHT_CUDA_INFO"
	.align	4


	//----- nvinfo : EIATTR_REGCOUNT
	.align		4
        /*0000*/ 	.byte	0x04, 0x2f
        /*0002*/ 	.short	(.L_1 - .L_0)
	.align		4
.L_0:
        /*0004*/ 	.word	index@(_Z12exclusivesumiPiS_S_)
        /*0008*/ 	.word	0x0000000c


	//----- nvinfo : EIATTR_FRAME_SIZE
	.align		4
.L_1:
        /*000c*/ 	.byte	0x04, 0x11
        /*000e*/ 	.short	(.L_3 - .L_2)
	.align		4
.L_2:
        /*0010*/ 	.word	index@(_Z12exclusivesumiPiS_S_)
        /*0014*/ 	.word	0x00000000


	//----- nvinfo : EIATTR_REGCOUNT
	.align		4
.L_3:
        /*0018*/ 	.byte	0x04, 0x2f
        /*001a*/ 	.short	(.L_5 - .L_4)
	.align		4
.L_4:
        /*001c*/ 	.word	index@(_Z7dkerneliPiii)
        /*0020*/ 	.word	0x00000012


	//----- nvinfo : EIATTR_FRAME_SIZE
	.align		4
.L_5:
        /*0024*/ 	.byte	0x04, 0x11
        /*0026*/ 	.short	(.L_7 - .L_6)
	.align		4
.L_6:
        /*0028*/ 	.word	index@(_Z7dkerneliPiii)
        /*002c*/ 	.word	0x00000000


	//----- nvinfo : EIATTR_REGCOUNT
	.align		4
.L_7:
        /*0030*/ 	.byte	0x04, 0x2f
        /*0032*/ 	.short	(.L_9 - .L_8)
	.align		4
.L_8:
        /*0034*/ 	.word	index@(_Z3dkePiS_S_S_S_S_S_S_S_S_S_S_S_ii)
        /*0038*/ 	.word	0x00000019


	//----- nvinfo : EIATTR_FRAME_SIZE
	.align		4
.L_9:
        /*003c*/ 	.byte	0x04, 0x11
        /*003e*/ 	.short	(.L_11 - .L_10)
	.align		4
.L_10:
        /*0040*/ 	.word	index@(_Z3dkePiS_S_S_S_S_S_S_S_S_S_S_S_ii)
        /*0044*/ 	.word	0x00001070


	//----- nvinfo : EIATTR_MIN_STACK_SIZE
	.align		4
.L_11:
        /*0048*/ 	.byte	0x04, 0x12
        /*004a*/ 	.short	(.L_13 - .L_12)
	.align		4
.L_12:
        /*004c*/ 	.word	index@(_Z3dkePiS_S_S_S_S_S_S_S_S_S_S_S_ii)
        /*0050*/ 	.word	0x00001070


	//----- nvinfo : EIATTR_MIN_STACK_SIZE
	.align		4
.L_13:
        /*0054*/ 	.byte	0x04, 0x12
        /*0056*/ 	.short	(.L_15 - .L_14)
	.align		4
.L_14:
        /*0058*/ 	.word	index@(_Z7dkerneliPiii)
        /*005c*/ 	.word	0x00000000


	//----- nvinfo : EIATTR_MIN_STACK_SIZE
	.align		4
.L_15:
        /*0060*/ 	.byte	0x04, 0x12
        /*0062*/ 	.short	(.L_17 - .L_16)
	.align		4
.L_16:
        /*0064*/ 	.word	index@(_Z12exclusivesumiPiS_S_)
        /*0068*/ 	.word	0x00000000
.L_17:


//--------------------- .nv.compat                --------------------------
	.section	.nv.compat,"",@"SHT_CUDA_COMPAT_INFO"
	.align	4
        /*0000*/ 	.byte	0x02, 0x09, 0x00, 0x00, 0x02, 0x02, 0x01, 0x00, 0x02, 0x05, 0x05, 0x00, 0x03, 0x07, 0x01, 0x01
        /*0010*/ 	.byte	0x02, 0x03, 0x00, 0x00, 0x02, 0x06, 0x01, 0x00, 0x04, 0x0b, 0x08, 0x00, 0x09, 0x00, 0x00, 0x00
        /*0020*/ 	.byte	0x00, 0x00, 0x00, 0x00


//--------------------- .nv.info._Z3dkePiS_S_S_S_S_S_S_S_S_S_S_S_ii --------------------------
	.section	.nv.info._Z3dkePiS_S_S_S_S_S_S_S_S_S_S_S_ii,"",@"SHT_CUDA_INFO"
	.sectionflags	@""
	.align	4


	//----- nvinfo : EIATTR_CUDA_API_VERSION
	.align		4
        /*0000*/ 	.byte	0x04, 0x37
        /*0002*/ 	.short	(.L_19 - .L_18)
.L_18:
        /*0004*/ 	.word	0x00000082


	//----- nvinfo : EIATTR_KPARAM_INFO
	.align		4
.L_19:
        /*0008*/ 	.byte	0x04, 0x17
        /*000a*/ 	.short	(.L_21 - .L_20)
.L_20:
        /*000c*/ 	.word	0x00000000
        /*0010*/ 	.short	0x000e
        /*0012*/ 	.short	0x006c
        /*0014*/ 	.byte	0x00, 0xf0, 0x11, 0x00


	//----- nvinfo : EIATTR_KPARAM_INFO
	.align		4
.L_21:
        /*0018*/ 	.byte	0x04, 0x17
        /*001a*/ 	.short	(.L_23 - .L_22)
.L_22:
        /*001c*/ 	.word	0x00000000
        /*0020*/ 	.short	0x000d
        /*0022*/ 	.short	0x0068
        /*0024*/ 	.byte	0x00, 0xf0, 0x11, 0x00


	//----- nvinfo : EIATTR_KPARAM_INFO
	.align		4
.L_23:
        /*0028*/ 	.byte	0x04, 0x17
        /*002a*/ 	.short	(.L_25 - .L_24)
.L_24:
        /*002c*/ 	.word	0x00000000
        /*0030*/ 	.short	0x000c
        /*0032*/ 	.short	0x0060
        /*0034*/ 	.byte	0x00, 0xf5, 0x21, 0x00


	//----- nvinfo : EIATTR_KPARAM_INFO
	.align		4
.L_25:
        /*0038*/ 	.byte	0x04, 0x17
        /*003a*/ 	.short	(.L_27 - .L_26)
.L_26:
        /*003c*/ 	.word	0x00000000
        /*0040*/ 	.short	0x000b
        /*0042*/ 	.short	0x0058
        /*0044*/ 	.byte	0x00, 0xf5, 0x21, 0x00


	//----- nvinfo : EIATTR_KPARAM_INFO
	.align		4
.L_27:
        /*0048*/ 	.byte	0x04, 0x17
        /*004a*/ 	.short	(.L_29 - .L_28)
.L_28:
        /*004c*/ 	.word	0x00000000
        /*0050*/ 	.short	0x000a
        /*0052*/ 	.short	0x0050
        /*0054*/ 	.byte	0x00, 0xf5, 0x21, 0x00


	//----- nvinfo : EIATTR_KPARAM_INFO
	.align		4
.L_29:
        /*0058*/ 	.byte	0x04, 0x17
        /*005a*/ 	.short	(.L_31 - .L_30)
.L_30:
        /*005c*/ 	.word	0x00000000
        /*0060*/ 	.short	0x0009
        /*0062*/ 	.short	0x0048
        /*0064*/ 	.byte	0x00, 0xf5, 0x21, 0x00


	//----- nvinfo : EIATTR_KPARAM_INFO
	.align		4
.L_31:
        /*0068*/ 	.byte	0x04, 0x17
        /*006a*/ 	.short	(.L_33 - .L_32)
.L_32:
        /*006c*/ 	.word	0x00000000
        /*0070*/ 	.short	0x0008
        /*0072*/ 	.short	0x0040
        /*0074*/ 	.byte	0x00, 0xf5, 0x21, 0x00


	//----- nvinfo : EIATTR_KPARAM_INFO
	.align		4
.L_33:
        /*0078*/ 	.byte	0x04, 0x17
        /*007a*/ 	.short	(.L_35 - .L_34)
.L_34:
        /*007c*/ 	.word	0x00000000
        /*0080*/ 	.short	0x0007
        /*0082*/ 	.short	0x0038
        /*0084*/ 	.byte	0x00, 0xf5, 0x21, 0x00


	//----- nvinfo : EIATTR_KPARAM_INFO
	.align		4
.L_35:
        /*0088*/ 	.byte	0x04, 0x17
        /*008a*/ 	.short	(.L_37 - .L_36)
.L_36:
        /*008c*/ 	.word	0x00000000
        /*0090*/ 	.short	0x0006
        /*0092*/ 	.short	0x0030
        /*0094*/ 	.byte	0x00, 0xf5, 0x21, 0x00


	//----- nvinfo : EIATTR_KPARAM_INFO
	.align		4
.L_37:
        /*0098*/ 	.byte	0x04, 0x17
        /*009a*/ 	.short	(.L_39 - .L_38)
.L_38:
        /*009c*/ 	.word	0x00000000
        /*00a0*/ 	.short	0x0005
        /*00a2*/ 	.short	0x0028
        /*00a4*/ 	.byte	0x00, 0xf5, 0x21, 0x00


	//----- nvinfo : EIATTR_KPARAM_INFO
	.align		4
.L_39:
        /*00a8*/ 	.byte	0x04, 0x17
        /*00aa*/ 	.short	(.L_41 - .L_40)
.L_40:
        /*00ac*/ 	.word	0x00000000
        /*00b0*/ 	.short	0x0004
        /*00b2*/ 	.short	0x0020
        /*00b4*/ 	.byte	0x00, 0xf5, 0x21, 0x00


	//----- nvinfo : EIATTR_KPARAM_INFO
	.align		4
.L_41:
        /*00b8*/ 	.byte	0x04, 0x17
        /*00ba*/ 	.short	(.L_43 - .L_42)
.L_42:
        /*00bc*/ 	.word	0x00000000
        /*00c0*/ 	.short	0x0003
        /*00c2*/ 	.short	0x0018
        /*00c4*/ 	.byte	0x00, 0xf5, 0x21, 0x00


	//----- nvinfo : EIATTR_KPARAM_INFO
	.align		4
.L_43:
        /*00c8*/ 	.byte	0x04, 0x17
        /*00ca*/ 	.short	(.L_45 - .L_44)
.L_44:
        /*00cc*/ 	.word	0x00000000
        /*00d0*/ 	.short	0x0002
        /*00d2*/ 	.short	0x0010
        /*00d4*/ 	.byte	0x00, 0xf5, 0x21, 0x00


	//----- nvinfo : EIATTR_KPARAM_INFO
	.align		4
.L_45:
        /*00d8*/ 	.byte	0x04, 0x17
        /*00da*/ 	.short	(.L_47 - .L_46)
.L_46:
        /*00dc*/ 	.word	0x00000000
        /*00e0*/ 	.short	0x0001
        /*00e2*/ 	.short	0x0008
        /*00e4*/ 	.byte	0x00, 0xf5, 0x21, 0x00


	//----- nvinfo : EIATTR_KPARAM_INFO
	.align		4
.L_47:
        /*00e8*/ 	.byte	0x04, 0x17
        /*00ea*/ 	.short	(.L_49 - .L_48)
.L_48:
        /*00ec*/ 	.word	0x00000000
        /*00f0*/ 	.short	0x0000
        /*00f2*/ 	.short	0x0000
        /*00f4*/ 	.byte	0x00, 0xf5, 0x21, 0x00


	//----- nvinfo : EIATTR_SPARSE_MMA_MASK
	.align		4
.L_49:
        /*00f8*/ 	.byte	0x03, 0x50
        /*00fa*/ 	.short	0x0000


	//----- nvinfo : EIATTR_MAXREG_COUNT
	.align		4
        /*00fc*/ 	.byte	0x03, 0x1b
        /*00fe*/ 	.short	0x00ff


	//----- nvinfo : EIATTR_MERCURY_ISA_VERSION
	.align		4
        /*0100*/ 	.byte	0x03, 0x5f
        /*0102*/ 	.short	0x0101


	//----- nvinfo : EIATTR_VRC_CTA_INIT_COUNT
	.align		4
        /*0104*/ 	.byte	0x02, 0x4a
	.zero		1
	.zero		1


	//----- nvinfo : EIATTR_EXIT_INSTR_OFFSETS
	.align		4
        /*0108*/ 	.byte	0x04, 0x1c
        /*010a*/ 	.short	(.L_51 - .L_50)


	//   ....[0]....
.L_50:
        /*010c*/ 	.word	0x000000b0


	//   ....[1]....
        /*0110*/ 	.word	0x00001820


	//   ....[2]....
        /*0114*/ 	.word	0x00001ad0


	//----- nvinfo : EIATTR_CRS_STACK_SIZE
	.align		4
.L_51:
        /*0118*/ 	.byte	0x04, 0x1e
        /*011a*/ 	.short	(.L_53 - .L_52)
.L_52:
        /*011c*/ 	.word	0x00000000


	//----- nvinfo : EIATTR_CBANK_PARAM_SIZE
	.align		4
.L_53:
        /*0120*/ 	.byte	0x03, 0x19
        /*0122*/ 	.short	0x0070


	//----- nvinfo : EIATTR_PARAM_CBANK
	.align		4
        /*0124*/ 	.byte	0x04, 0x0a
        /*0126*/ 	.short	(.L_55 - .L_54)
	.align		4
.L_54:
        /*0128*/ 	.word	index@(.nv.constant0._Z3dkePiS_S_S_S_S_S_S_S_S_S_S_S_ii)
        /*012c*/ 	.short	0x0380
        /*012e*/ 	.short	0x0070


	//----- nvinfo : EIATTR_SW_WAR
	.align		4
.L_55:
        /*0130*/ 	.byte	0x04, 0x36
        /*0132*/ 	.short	(.L_57 - .L_56)
.L_56:
        /*0134*/ 	.word	0x00000008
.L_57:


//--------------------- .nv.info._Z7dkerneliPiii  --------------------------
	.section	.nv.info._Z7dkerneliPiii,"",@"SHT_CUDA_INFO"
	.sectionflags	@""
	.align	4


	//----- nvinfo : EIATTR_CUDA_API_VERSION
	.align		4
        /*0000*/ 	.byte	0x04, 0x37
        /*0002*/ 	.short	(.L_59 - .L_58)
.L_58:
        /*0004*/ 	.word	0x00000082


	//----- nvinfo : EIATTR_KPARAM_INFO
	.align		4
.L_59:
        /*0008*/ 	.byte	0x04, 0x17
        /*000a*/ 	.short	(.L_61 - .L_60)
.L_60:
        /*000c*/ 	.word	0x00000000
        /*0010*/ 	.short	0x0003
        /*0012*/ 	.short	0x0014
        /*0014*/ 	.byte	0x00, 0xf0, 0x11, 0x00


	//----- nvinfo : EIATTR_KPARAM_INFO
	.align		4
.L_61:
        /*0018*/ 	.byte	0x04, 0x17
        /*001a*/ 	.short	(.L_63 - .L_62)
.L_62:
        /*001c*/ 	.word	0x00000000
        /*0020*/ 	.short	0x0002
        /*0022*/ 	.short	0x0010
        /*0024*/ 	.byte	0x00, 0xf0, 0x11, 0x00


	//----- nvinfo : EIATTR_KPARAM_INFO
	.align		4
.L_63:
        /*0028*/ 	.byte	0x04, 0x17
        /*002a*/ 	.short	(.L_65 - .L_64)
.L_64:
        /*002c*/ 	.word	0x00000000
        /*0030*/ 	.short	0x0001
        /*0032*/ 	.short	0x0008
        /*0034*/ 	.byte	0x00, 0xf5, 0x21, 0x00


	//----- nvinfo : EIATTR_KPARAM_INFO
	.align		4
.L_65:
        /*0038*/ 	.byte	0x04, 0x17
        /*003a*/ 	.short	(.L_67 - .L_66)
.L_66:
        /*003c*/ 	.word	0x00000000
        /*0040*/ 	.short	0x0000
        /*0042*/ 	.short	0x0000
        /*0044*/ 	.byte	0x00, 0xf0, 0x11, 0x00


	//----- nvinfo : EIATTR_SPARSE_MMA_MASK
	.align		4
.L_67:
        /*0048*/ 	.byte	0x03, 0x50
        /*004a*/ 	.short	0x0000


	//----- nvinfo : EIATTR_MAXREG_COUNT
	.align		4
        /*004c*/ 	.byte	0x03, 0x1b
        /*004e*/ 	.short	0x00ff


	//----- nvinfo : EIATTR_NUM_BARRIERS
	.align		4
        /*0050*/ 	.byte	0x02, 0x4c
        /*0052*/ 	.byte	0x01
	.zero		1


	//----- nvinfo : EIATTR_MERCURY_ISA_VERSION
	.align		4
        /*0054*/ 	.byte	0x03, 0x5f
        /*0056*/ 	.short	0x0101


	//----- nvinfo : EIATTR_VRC_CTA_INIT_COUNT
	.align		4
        /*0058*/ 	.byte	0x02, 0x4a
	.zero		1
	.zero		1


	//----- nvinfo : EIATTR_EXIT_INSTR_OFFSETS
	.align		4
        /*005c*/ 	.byte	0x04, 0x1c
        /*005e*/ 	.short	(.L_69 - .L_68)


	//   ....[0]....
.L_68:
        /*0060*/ 	.word	0x00000080


	//   ....[1]....
        /*0064*/ 	.word	0x000001a0


	//   ....[2]....
        /*0068*/ 	.word	0x00000250


	//----- nvinfo : EIATTR_CRS_STACK_SIZE
	.align		4
.L_69:
        /*006c*/ 	.byte	0x04, 0x1e
        /*006e*/ 	.short	(.L_71 - .L_70)
.L_70:
        /*0070*/ 	.word	0x00000000


	//----- nvinfo : EIATTR_CBANK_PARAM_SIZE
	.align		4
.L_71:
        /*0074*/ 	.byte	0x03, 0x19
        /*0076*/ 	.short	0x0018


	//----- nvinfo : EIATTR_PARAM_CBANK
	.align		4
        /*0078*/ 	.byte	0x04, 0x0a
        /*007a*/ 	.short	(.L_73 - .L_72)
	.align		4
.L_72:
        /*007c*/ 	.word	index@(.nv.constant0._Z7dkerneliPiii)
        /*0080*/ 	.short	0x0380
        /*0082*/ 	.short	0x0018


	//----- nvinfo : EIATTR_SW_WAR
	.align		4
.L_73:
        /*0084*/ 	.byte	0x04, 0x36
        /*0086*/ 	.short	(.L_75 - .L_74)
.L_74:
        /*0088*/ 	.word	0x00000008
.L_75:


//--------------------- .nv.info._Z12exclusivesumiPiS_S_ --------------------------
	.section	.nv.info._Z12exclusivesumiPiS_S_,"",@"SHT_CUDA_INFO"
	.sectionflags	@""
	.align	4


	//----- nvinfo : EIATTR_CUDA_API_VERSION
	.align		4
        /*0000*/ 	.byte	0x04, 0x37
        /*0002*/ 	.short	(.L_77 - .L_76)
.L_76:
        /*0004*/ 	.word	0x00000082


	//----- nvinfo : EIATTR_KPARAM_INFO
	.align		4
.L_77:
        /*0008*/ 	.byte	0x04, 0x17
        /*000a*/ 	.short	(.L_79 - .L_78)
.L_78:
        /*000c*/ 	.word	0x00000000
        /*0010*/ 	.short	0x0003
        /*0012*/ 	.short	0x0018
        /*0014*/ 	.byte	0x00, 0xf5, 0x21, 0x00


	//----- nvinfo : EIATTR_KPARAM_INFO
	.align		4
.L_79:
        /*0018*/ 	.byte	0x04, 0x17
        /*001a*/ 	.short	(.L_81 - .L_80)
.L_80:
        /*001c*/ 	.word	0x00000000
        /*0020*/ 	.short	0x0002
        /*0022*/ 	.short	0x0010
        /*0024*/ 	.byte	0x00, 0xf5, 0x21, 0x00


	//----- nvinfo : EIATTR_KPARAM_INFO
	.align		4
.L_81:
        /*0028*/ 	.byte	0x04, 0x17
        /*002a*/ 	.short	(.L_83 - .L_82)
.L_82:
        /*002c*/ 	.word	0x00000000
        /*0030*/ 	.short	0x0001
        /*0032*/ 	.short	0x0008
        /*0034*/ 	.byte	0x00, 0xf5, 0x21, 0x00


	//----- nvinfo : EIATTR_KPARAM_INFO
	.align		4
.L_83:
        /*0038*/ 	.byte	0x04, 0x17
        /*003a*/ 	.short	(.L_85 - .L_84)
.L_84:
        /*003c*/ 	.word	0x00000000
        /*0040*/ 	.short	0x0000
        /*0042*/ 	.short	0x0000
        /*0044*/ 	.byte	0x00, 0xf0, 0x11, 0x00


	//----- nvinfo : EIATTR_SPARSE_MMA_MASK
	.align		4
.L_85:
        /*0048*/ 	.byte	0x03, 0x50
        /*004a*/ 	.short	0x0000


	//----- nvinfo : EIATTR_MAXREG_COUNT
	.align		4
        /*004c*/ 	.byte	0x03, 0x1b
        /*004e*/ 	.short	0x00ff


	//----- nvinfo : EIATTR_MERCURY_ISA_VERSION
	.align		4
        /*0050*/ 	.byte	0x03, 0x5f
        /*0052*/ 	.short	0x0101


	//----- nvinfo : EIATTR_VRC_CTA_INIT_COUNT
	.align		4
        /*0054*/ 	.byte	0x02, 0x4a
	.zero		1
	.zero		1


	//----- nvinfo : EIATTR_EXIT_INSTR_OFFSETS
	.align		4
        /*0058*/ 	.byte	0x04, 0x1c
        /*005a*/ 	.short	(.L_87 - .L_86)


	//   ....[0]....
.L_86:
        /*005c*/ 	.word	0x00000160


	//   ....[1]....
        /*0060*/ 	.word	0x00000200


	//----- nvinfo : EIATTR_CRS_STACK_SIZE
	.align		4
.L_87:
        /*0064*/ 	.byte	0x04, 0x1e
        /*0066*/ 	.short	(.L_89 - .L_88)
.L_88:
        /*0068*/ 	.word	0x00000000


	//----- nvinfo : EIATTR_CBANK_PARAM_SIZE
	.align		4
.L_89:
        /*006c*/ 	.byte	0x03, 0x19
        /*006e*/ 	.short	0x0020


	//----- nvinfo : EIATTR_PARAM_CBANK
	.align		4
        /*0070*/ 	.byte	0x04, 0x0a
        /*0072*/ 	.short	(.L_91 - .L_90)
	.align		4
.L_90:
        /*0074*/ 	.word	index@(.nv.constant0._Z12exclusivesumiPiS_S_)
        /*0078*/ 	.short	0x0380
        /*007a*/ 	.short	0x0020


	//----- nvinfo : EIATTR_SW_WAR
	.align		4
.L_91:
        /*007c*/ 	.byte	0x04, 0x36
        /*007e*/ 	.short	(.L_93 - .L_92)
.L_92:
        /*0080*/ 	.word	0x00000008
.L_93:


//--------------------- .nv.callgraph             --------------------------
	.section	.nv.callgraph,"",@"SHT_CUDA_CALLGRAPH"
	.align	4
	.sectionentsize	8
	.align		4
        /*0000*/ 	.word	0x00000000
	.align		4
        /*0004*/ 	.word	0xffffffff
	.align		4
        /*0008*/ 	.word	0x00000000
	.align		4
        /*000c*/ 	.word	0xfffffffe
	.align		4
        /*0010*/ 	.word	0x00000000
	.align		4
        /*0014*/ 	.word	0xfffffffd
	.align		4
        /*0018*/ 	.word	0x00000000
	.align		4
        /*001c*/ 	.word	0xfffffffc


//--------------------- .text._Z3dkePiS_S_S_S_S_S_S_S_S_S_S_S_ii --------------------------
	.section	.text._Z3dkePiS_S_S_S_S_S_S_S_S_S_S_S_ii,"ax",@progbits
	.align	128
        .global         _Z3dkePiS_S_S_S_S_S_S_S_S_S_S_S_ii
        .type           _Z3dkePiS_S_S_S_S_S_S_S_S_S_S_S_ii,@function
        .size           _Z3dkePiS_S_S_S_S_S_S_S_S_S_S_S_ii,(.L_x_24 - _Z3dkePiS_S_S_S_S_S_S_S_S_S_S_S_ii)
        .other          _Z3dkePiS_S_S_S_S_S_S_S_S_S_S_S_ii,@"STO_CUDA_ENTRY STV_DEFAULT"
_Z3dkePiS_S_S_S_S_S_S_S_S_S_S_S_ii:
.text._Z3dkePiS_S_S_S_S_S_S_S_S_S_S_S_ii:
[----:B------:R-:W0:Y:S08]  /*0000*/  LDC R1, c[0x0][0x37c] ;  /* 0x0000df00ff017b82 */ /* 0x000e300000000800 */
[----:B------:R-:W1:Y:S01]  /*0010*/  LDC.64 R2, c[0x0][0x380] ;  /* 0x0000e000ff027b82 */ /* 0x000e620000000a00 */
[----:B------:R-:W1:Y:S01]  /*0020*/  LDCU.64 UR6, c[0x0][0x358] ;  /* 0x00006b00ff0677ac */ /* 0x000e620008000a00 */
[----:B0-----:R-:W-:Y:S01]  /*0030*/  VIADD R1, R1, 0xffffef90 ;  /* 0xffffef9001017836 */ /* 0x001fe20000000000 */
[----:B-1----:R-:W2:Y:S05]  /*0040*/  LDG.E R3, desc[UR6][R2.64] ;  /* 0x0000000602037981 */ /* 0x002eaa000c1e1900 */
[----:B------:R-:W0:Y:S01]  /*0050*/  S2UR UR4, SR_CTAID.X ;  /* 0x00000000000479c3 */ /* 0x000e220000002500 */
[----:B------:R-:W0:Y:S07]  /*0060*/  S2R R6, SR_TID.X ;  /* 0x0000000000067919 */ /* 0x000e2e0000002100 */
[----:B------:R-:W0:Y:S02]  /*0070*/  LDC R5, c[0x0][0x360] ;  /* 0x0000d800ff057b82 */ /* 0x000e240000000800 */
[----:B0-----:R-:W-:-:S05]  /*0080*/  IMAD R6, R5, UR4, R6 ;  /* 0x0000000405067c24 */ /* 0x001fca000f8e0206 */
[----:B--2---:R-:W-:-:S04]  /*0090*/  ISETP.GE.U32.AND P0, PT, R6, R3, PT ;  /* 0x000000030600720c */ /* 0x004fc80003f06070 */
[----:B------:R-:W-:-:S13]  /*00a0*/  ISETP.GE.OR P0, PT, R6, R3, P0 ;  /* 0x000000030600720c */ /* 0x000fda0000706670 */
[----:B------:R-:W-:Y:S05]  /*00b0*/  @P0 EXIT ;  /* 0x000000000000094d */ /* 0x000fea0003800000 */
[----:B------:R-:W0:Y:S01]  /*00c0*/  LDCU UR4, c[0x0][0x3ec] ;  /* 0x00007d80ff0477ac */ /* 0x000e220008000800 */
[----:B------:R1:W-:Y:S01]  /*00d0*/  STL.128 [R1], RZ ;  /* 0x000000ff01007387 */ /* 0x0003e20000100c00 */
[----:B------:R-:W-:Y:S01]  /*00e0*/  IMAD.MOV.U32 R0, RZ, RZ, R1 ;  /* 0x000000ffff007224 */ /* 0x000fe200078e0001 */
[----:B------:R-:W-:Y:S01]  /*00f0*/  MOV R2, 0xffffffff ;  /* 0xffffffff00027802 */ /* 0x000fe20000000f00 */
[----:B------:R-:W-:Y:S01]  /*0100*/  IMAD.MOV.U32 R5, RZ, RZ, -0x1 ;  /* 0xffffffffff057424 */ /* 0x000fe200078e00ff */
[----:B------:R1:W-:Y:S04]  /*0110*/  STL.128 [R1+0x10], RZ ;  /* 0x000010ff01007387 */ /* 0x0003e80000100c00 */
[----:B------:R1:W-:Y:S04]  /*0120*/  STL.128 [R1+0x20], RZ ;  /* 0x000020ff01007387 */ /* 0x0003e80000100c00 */
[----:B------:R1:W-:Y:S04]  /*0130*/  STL.128 [R1+0x30], RZ ;  /* 0x000030ff01007387 */ /* 0x0003e80000100c00 */
[----:B------:R1:W-:Y:S01]  /*0140*/  STL.128 [R1+0x40], RZ ;  /* 0x000040ff01007387 */ /* 0x0003e20000100c00 */
[----:B0-----:R-:W-:-:S03]  /*0150*/  UISETP.GE.AND UP0, UPT, UR4, 0x1, UPT ;  /* 0x000000010400788c */ /* 0x001fc6000bf06270 */
[----:B------:R1:W-:Y:S04]  /*0160*/  STL.128 [R1+0x50], RZ ;  /* 0x000050ff01007387 */ /* 0x0003e80000100c00 */
[----:B------:R1:W-:Y:S02]  /*0170*/  STL [R1+0x60], RZ ;  /* 0x000060ff01007387 */ /* 0x0003e40000100800 */
[----:B------:R-:W-:Y:S05]  /*0180*/  BRA.U !UP0, `(.L_x_0) ;  /* 0x0000000108447547 */ /* 0x000fea000b800000 */
[----:B------:R-:W0:Y:S01]  /*0190*/  LDC.64 R4, c[0x0][0x3e0] ;  /* 0x0000f800ff047b82 */ /* 0x000e220000000a00 */
[----:B------:R-:W-:Y:S01]  /*01a0*/  BSSY.RECONVERGENT B0, `(.L_x_0) ;  /* 0x000000f000007945 */ /* 0x000fe20003800200 */
[----:B------:R-:W-:Y:S01]  /*01b0*/  IMAD.MOV.U32 R3, RZ, RZ, RZ ;  /* 0x000000ffff037224 */ /* 0x000fe200078e00ff */
[----:B------:R-:W2:Y:S06]  /*01c0*/  LDCU UR4, c[0x0][0x3ec] ;  /* 0x00007d80ff0477ac */ /* 0x000eac0008000800 */
.L_x_2:
[----:B0-----:R-:W-:-:S05]  /*01d0*/  IMAD.WIDE.U32 R8, R3, 0x4, R4 ;  /* 0x0000000403087825 */ /* 0x001fca00078e0004 */
[----:B------:R-:W3:Y:S02]  /*01e0*/  LDG.E R7, desc[UR6][R8.64] ;  /* 0x0000000608077981 */ /* 0x000ee4000c1e1900 */
[----:B---3--:R-:W-:-:S13]  /*01f0*/  ISETP.GE.AND P0, PT, R6, R7, PT ;  /* 0x000000070600720c */ /* 0x008fda0003f06270 */
[----:B------:R-:W-:Y:S05]  /*0200*/  @!P0 BRA `(.L_x_1) ;  /* 0x0000000000148947 */ /* 0x000fea0003800000 */
[----:B------:R-:W-:-:S04]  /*0210*/  IADD3 R3, PT, PT, R3, 0x1, RZ ;  /* 0x0000000103037810 */ /* 0x000fc80007ffe0ff */
[----:B--2---:R-:W-:-:S13]  /*0220*/  ISETP.NE.AND P0, PT, R3, UR4, PT ;  /* 0x0000000403007c0c */ /* 0x004fda000bf05270 */
[----:B------:R-:W-:Y:S05]  /*0230*/  @P0 BRA `(.L_x_2) ;  /* 0xfffffffc00e40947 */ /* 0x000fea000383ffff */
[----:B------:R-:W-:Y:S01]  /*0240*/  IMAD.MOV.U32 R5, RZ, RZ, -0x1 ;  /* 0xffffffffff057424 */ /* 0x000fe200078e00ff */
[----:B------:R-:W-:Y:S06]  /*0250*/  BRA `(.L_x_3) ;  /* 0x00000000000c7947 */ /* 0x000fec0003800000 */
.L_x_1:
[----:B------:R-:W3:Y:S01]  /*0260*/  LDG.E R5, desc[UR6][R8.64+-0x4] ;  /* 0xfffffc0608057981 */ /* 0x000ee2000c1e1900 */
[----:B------:R-:W-:Y:S01]  /*0270*/  VIADD R2, R3, 0xffffffff ;  /* 0xffffffff03027836 */ /* 0x000fe20000000000 */
[----:B---3--:R-:W-:-:S07]  /*0280*/  IADD3 R5, PT, PT, R6, -R5, RZ ;  /* 0x8000000506057210 */ /* 0x008fce0007ffe0ff */
.L_x_3:
[----:B--2---:R-:W-:Y:S05]  /*0290*/  BSYNC.RECONVERGENT B0 ;  /* 0x0000000000007941 */ /* 0x004fea0003800200 */
.L_x_0:
[----:B------:R-:W-:Y:S01]  /*02a0*/  ISETP.NE.AND P0, PT, R2, -0x1, PT ;  /* 0xffffffff0200780c */ /* 0x000fe20003f05270 */
[----:B------:R-:W-:Y:S01]  /*02b0*/  HFMA2 R10, -RZ, RZ, 0, 6.1094760894775390625e-05 ;  /* 0x00000401ff0a7431 */ /* 0x000fe200000001ff */
[----:B------:R-:W0:Y:S11]  /*02c0*/  LDCU UR4, c[0x0][0x3e8] ;  /* 0x00007d00ff0477ac */ /* 0x000e360008000800 */
[----:B------:R-:W2:Y:S08]  /*02d0*/  @!P0 LDC R3, c[0x0][0x3ec] ;  /* 0x0000fb00ff038b82 */ /* 0x000eb00000000800 */
[----:B------:R-:W2:Y:S02]  /*02e0*/  @!P0 LDC.64 R12, c[0x0][0x3e0] ;  /* 0x0000f800ff0c8b82 */ /* 0x000ea40000000a00 */
[----:B--2---:R-:W-:-:S06]  /*02f0*/  @!P0 IMAD.WIDE R12, R3, 0x4, R12 ;  /* 0x00000004030c8825 */ /* 0x004fcc00078e020c */
[----:B------:R-:W2:Y:S01]  /*0300*/  @!P0 LDG.E R13, desc[UR6][R12.64+-0x4] ;  /* 0xfffffc060c0d8981 */ /* 0x000ea2000c1e1900 */
[----:B------:R-:W-:Y:S01]  /*0310*/  IMAD.MOV.U32 R8, RZ, RZ, 0x401 ;  /* 0x00000401ff087424 */ /* 0x000fe200078e00ff */
[----:B0-----:R-:W-:Y:S01]  /*0320*/  UISETP.GE.AND UP0, UPT, UR4, 0x1, UPT ;  /* 0x000000010400788c */ /* 0x001fe2000bf06270 */
[----:B------:R-:W-:Y:S02]  /*0330*/  IMAD.MOV.U32 R9, RZ, RZ, 0x401 ;  /* 0x00000401ff097424 */ /* 0x000fe400078e00ff */
[----:B------:R-:W-:Y:S02]  /*0340*/  IMAD.MOV.U32 R11, RZ, RZ, 0x401 ;  /* 0x00000401ff0b7424 */ /* 0x000fe400078e00ff */
[----:B------:R-:W-:Y:S02]  /*0350*/  @!P0 VIADD R2, R3, 0xffffffff ;  /* 0xffffffff03028836 */ /* 0x000fe40000000000 */
[----:B------:R-:W-:Y:S01]  /*0360*/  VIADD R3, R1, 0x70 ;  /* 0x0000007001037836 */ /* 0x000fe20000000000 */
[----:B------:R0:W-:Y:S01]  /*0370*/  STL.128 [R1+0x70], R8 ;  /* 0x0000700801007387 */ /* 0x0001e20000100c00 */
[----:B------:R-:W-:-:S03]  /*0380*/  IMAD.MOV.U32 R4, RZ, RZ, RZ ;  /* 0x000000ffff047224 */ /* 0x000fc600078e00ff */
[----:B------:R0:W-:Y:S04]  /*0390*/  STL.128 [R1+0x80], R8 ;  /* 0x0000800801007387 */ /* 0x0001e80000100c00 */
        /* <DEDUP_REMOVED lines=70> */
[----:B------:R0:W-:Y:S01]  /*0800*/  STL.128 [R1+0x4f0], R8 ;  /* 0x0004f00801007387 */ /* 0x0001e20000100c00 */
[----:B--2---:R-:W-:-:S03]  /*0810*/  @!P0 IADD3 R5, PT, PT, R6, -R13, RZ ;  /* 0x8000000d06058210 */ /* 0x004fc60007ffe0ff */
        /* <DEDUP_REMOVED lines=183> */
[----:B------:R-:W-:Y:S05]  /*1390*/  BRA.U !UP0, `(.L_x_4) ;  /* 0x00000005081c7547 */ /* 0x000fea000b800000 */
[----:B------:R-:W-:Y:S01]  /*13a0*/  UISETP.GE.U32.AND UP0, UPT, UR4, 0x4, UPT ;  /* 0x000000040400788c */ /* 0x000fe2000bf06070 */
[----:B------:R-:W-:Y:S01]  /*13b0*/  MOV R7, RZ ;  /* 0x000000ff00077202 */ /* 0x000fe20000000f00 */
[----:B------:R-:W-:Y:S01]  /*13c0*/  ULOP3.LUT UR5, UR4, 0x3, URZ, 0xc0, !UPT ;  /* 0x0000000304057892 */ /* 0x000fe2000f8ec0ff */
[----:B------:R-:W-:-:S03]  /*13d0*/  IMAD.MOV.U32 R4, RZ, RZ, RZ ;  /* 0x000000ffff047224 */ /* 0x000fc600078e00ff */
[----:B------:R-:W-:-:S03]  /*13e0*/  UISETP.NE.AND UP1, UPT, UR5, URZ, UPT ;  /* 0x000000ff0500728c */ /* 0x000fc6000bf25270 */
[----:B------:R-:W-:Y:S08]  /*13f0*/  BRA.U !UP0, `(.L_x_5) ;  /* 0x0000000108b47547 */ /* 0x000ff0000b800000 */
[----:B------:R-:W-:Y:S01]  /*1400*/  ULOP3.LUT UR4, UR4, 0x7ffffffc, URZ, 0xc0, !UPT ;  /* 0x7ffffffc04047892 */ /* 0x000fe2000f8ec0ff */
[----:B------:R-:W-:Y:S01]  /*1410*/  IMAD.MOV.U32 R12, RZ, RZ, RZ ;  /* 0x000000ffff0c7224 */ /* 0x000fe200078e00ff */
[----:B------:R-:W-:-:S04]  /*1420*/  MOV R4, RZ ;  /* 0x000000ff00047202 */ /* 0x000fc80000000f00 */
[----:B------:R-:W-:-:S07]  /*1430*/  IMAD.U32 R7, RZ, RZ, UR4 ;  /* 0x00000004ff077e24 */ /* 0x000fce000f8e00ff */
.L_x_6:
[----:B0-----:R-:W0:Y:S08]  /*1440*/  LDC.64 R10, c[0x0][0x3c8] ;  /* 0x0000f200ff0a7b82 */ /* 0x001e300000000a00 */
[----:B------:R-:W2:Y:S01]  /*1450*/  LDC.64 R8, c[0x0][0x3c0] ;  /* 0x0000f000ff087b82 */ /* 0x000ea20000000a00 */
[----:B0-----:R-:W-:-:S07]  /*1460*/  IMAD.WIDE.U32 R14, R12, 0x4, R10 ;  /* 0x000000040c0e7825 */ /* 0x001fce00078e000a */
[----:B------:R-:W0:Y:S01]  /*1470*/  LDC.64 R10, c[0x0][0x3b8] ;  /* 0x0000ee00ff0a7b82 */ /* 0x000e220000000a00 */
[----:B------:R-:W3:Y:S01]  /*1480*/  LDG.E R16, desc[UR6][R14.64] ;  /* 0x000000060e107981 */ /* 0x000ee2000c1e1900 */
[----:B--2---:R-:W-:-:S03]  /*1490*/  IMAD.WIDE.U32 R8, R12, 0x4, R8 ;  /* 0x000000040c087825 */ /* 0x004fc600078e0008 */
[----:B------:R-:W2:Y:S04]  /*14a0*/  LDG.E R18, desc[UR6][R14.64+0x4] ;  /* 0x000004060e127981 */ /* 0x000ea8000c1e1900 */
[----:B------:R-:W4:Y:S04]  /*14b0*/  LDG.E R20, desc[UR6][R14.64+0x8] ;  /* 0x000008060e147981 */ /* 0x000f28000c1e1900 */
[----:B------:R-:W5:Y:S04]  /*14c0*/  LDG.E R22, desc[UR6][R14.64+0xc] ;  /* 0x00000c060e167981 */ /* 0x000f68000c1e1900 */
[----:B------:R-:W5:Y:S04]  /*14d0*/  LDG.E R13, desc[UR6][R8.64] ;  /* 0x00000006080d7981 */ /* 0x000f68000c1e1900 */
[----:B------:R-:W5:Y:S04]  /*14e0*/  LDG.E R17, desc[UR6][R8.64+0x4] ;  /* 0x0000040608117981 */ /* 0x000f68000c1e1900 */
[----:B------:R-:W5:Y:S04]  /*14f0*/  LDG.E R19, desc[UR6][R8.64+0x8] ;  /* 0x0000080608137981 */ /* 0x000f68000c1e1900 */
[----:B------:R-:W5:Y:S01]  /*1500*/  LDG.E R21, desc[UR6][R8.64+0xc] ;  /* 0x00000c0608157981 */ /* 0x000f62000c1e1900 */
[----:B0-----:R-:W-:Y:S01]  /*1510*/  IMAD.WIDE.U32 R10, R12, 0x4, R10 ;  /* 0x000000040c0a7825 */ /* 0x001fe200078e000a */
[----:B---3--:R-:W-:-:S02]  /*1520*/  ISETP.NE.AND P0, PT, R16, R5, PT ;  /* 0x000000051000720c */ /* 0x008fc40003f05270 */
[-C--:B--2---:R-:W-:Y:S02]  /*1530*/  ISETP.NE.AND P1, PT, R18, R5.reuse, PT ;  /* 0x000000051200720c */ /* 0x084fe40003f25270 */
[-C--:B----4-:R-:W-:Y:S02]  /*1540*/  ISETP.NE.AND P3, PT, R20, R5.reuse, PT ;  /* 0x000000051400720c */ /* 0x090fe40003f65270 */
[----:B-----5:R-:W-:Y:S02]  /*1550*/  ISETP.NE.AND P2, PT, R22, R5, PT ;  /* 0x000000051600720c */ /* 0x020fe40003f45270 */
[-C--:B------:R-:W-:Y:S02]  /*1560*/  ISETP.NE.OR P0, PT, R13, R2.reuse, P0 ;  /* 0x000000020d00720c */ /* 0x080fe40000705670 */
[-C--:B------:R-:W-:Y:S02]  /*1570*/  ISETP.NE.OR P1, PT, R17, R2.reuse, P1 ;  /* 0x000000021100720c */ /* 0x080fe40000f25670 */
[----:B------:R-:W-:-:S02]  /*1580*/  ISETP.NE.OR P3, PT, R19, R2, P3 ;  /* 0x000000021300720c */ /* 0x000fc40001f65670 */
[----:B------:R-:W-:-:S07]  /*1590*/  ISETP.NE.OR P2, PT, R21, R2, P2 ;  /* 0x000000021500720c */ /* 0x000fce0001745670 */
[----:B------:R-:W2:Y:S04]  /*15a0*/  @!P0 LDG.E R8, desc[UR6][R10.64] ;  /* 0x000000060a088981 */ /* 0x000ea8000c1e1900 */
[----:B------:R-:W3:Y:S04]  /*15b0*/  @!P1 LDG.E R13, desc[UR6][R10.64+0x4] ;  /* 0x000004060a0d9981 */ /* 0x000ee8000c1e1900 */
[----:B------:R-:W4:Y:S04]  /*15c0*/  @!P3 LDG.E R14, desc[UR6][R10.64+0x8] ;  /* 0x000008060a0eb981 */ /* 0x000f28000c1e1900 */
[----:B------:R-:W5:Y:S01]  /*15d0*/  @!P2 LDG.E R15, desc[UR6][R10.64+0xc] ;  /* 0x00000c060a0fa981 */ /* 0x000f62000c1e1900 */
[C---:B------:R-:W-:Y:S01]  /*15e0*/  @!P0 LEA R9, R4.reuse, R3, 0x2 ;  /* 0x0000000304098211 */ /* 0x040fe200078e10ff */
[----:B------:R-:W-:-:S05]  /*15f0*/  @!P0 VIADD R4, R4, 0x1 ;  /* 0x0000000104048836 */ /* 0x000fca0000000000 */
[C---:B------:R-:W-:Y:S01]  /*1600*/  @!P1 LEA R16, R4.reuse, R3, 0x2 ;  /* 0x0000000304109211 */ /* 0x040fe200078e10ff */
[----:B------:R-:W-:-:S05]  /*1610*/  @!P1 VIADD R4, R4, 0x1 ;  /* 0x0000000104049836 */ /* 0x000fca0000000000 */
[C---:B------:R-:W-:Y:S01]  /*1620*/  @!P3 LEA R17, R4.reuse, R3, 0x2 ;  /* 0x000000030411b211 */ /* 0x040fe200078e10ff */
[----:B------:R-:W-:-:S05]  /*1630*/  @!P3 VIADD R4, R4, 0x1 ;  /* 0x000000010404b836 */ /* 0x000fca0000000000 */
[----:B------:R-:W-:Y:S01]  /*1640*/  @!P2 LEA R18, R4, R3, 0x2 ;  /* 0x000000030412a211 */ /* 0x000fe200078e10ff */
[----:B------:R-:W-:Y:S01]  /*1650*/  VIADD R12, R12, 0x4 ;  /* 0x000000040c0c7836 */ /* 0x000fe20000000000 */
[----:B------:R-:W-:Y:S01]  /*1660*/  @!P2 IADD3 R4, PT, PT, R4, 0x1, RZ ;  /* 0x000000010404a810 */ /* 0x000fe20007ffe0ff */
[----:B--2---:R2:W-:Y:S04]  /*1670*/  @!P0 STL [R9], R8 ;  /* 0x0000000809008387 */ /* 0x0045e80000100800 */
[----:B---3--:R2:W-:Y:S04]  /*1680*/  @!P1 STL [R16], R13 ;  /* 0x0000000d10009387 */ /* 0x0085e80000100800 */
[----:B----4-:R2:W-:Y:S04]  /*1690*/  @!P3 STL [R17], R14 ;  /* 0x0000000e1100b387 */ /* 0x0105e80000100800 */
[----:B-----5:R2:W-:Y:S01]  /*16a0*/  @!P2 STL [R18], R15 ;  /* 0x0000000f1200a387 */ /* 0x0205e20000100800 */
[----:B------:R-:W-:-:S13]  /*16b0*/  ISETP.NE.AND P0, PT, R12, R7, PT ;  /* 0x000000070c00720c */ /* 0x000fda0003f05270 */
[----:B--2---:R-:W-:Y:S05]  /*16c0*/  @P0 BRA `(.L_x_6) ;  /* 0xfffffffc005c0947 */ /* 0x004fea000383ffff */
.L_x_5:
[----:B------:R-:W-:Y:S05]  /*16d0*/  BRA.U !UP1, `(.L_x_4) ;  /* 0x00000001094c7547 */ /* 0x000fea000b800000 */
[----:B0-----:R-:W0:Y:S01]  /*16e0*/  LDC.64 R10, c[0x0][0x3c0] ;  /* 0x0000f000ff0a7b82 */ /* 0x001e220000000a00 */
[----:B------:R-:W-:-:S07]  /*16f0*/  UMOV UR4, URZ ;  /* 0x000000ff00047c82 */ /* 0x000fce0008000000 */
[----:B------:R-:W2:Y:S02]  /*1700*/  LDC.64 R8, c[0x0][0x3c8] ;  /* 0x0000f200ff087b82 */ /* 0x000ea40000000a00 */
.L_x_7:
[----:B--2---:R-:W-:-:S04]  /*1710*/  IMAD.WIDE.U32 R14, R7, 0x4, R8 ;  /* 0x00000004070e7825 */ /* 0x004fc800078e0008 */
[----:B0-----:R-:W-:Y:S02]  /*1720*/  IMAD.WIDE.U32 R12, R7, 0x4, R10 ;  /* 0x00000004070c7825 */ /* 0x001fe400078e000a */
[----:B------:R-:W2:Y:S04]  /*1730*/  LDG.E R14, desc[UR6][R14.64] ;  /* 0x000000060e0e7981 */ /* 0x000ea8000c1e1900 */
[----:B---3--:R-:W3:Y:S01]  /*1740*/  LDG.E R13, desc[UR6][R12.64] ;  /* 0x000000060c0d7981 */ /* 0x008ee2000c1e1900 */
[----:B--2---:R-:W-:-:S04]  /*1750*/  ISETP.NE.AND P0, PT, R14, R5, PT ;  /* 0x000000050e00720c */ /* 0x004fc80003f05270 */
[----:B---3--:R-:W-:-:S13]  /*1760*/  ISETP.NE.OR P0, PT, R13, R2, P0 ;  /* 0x000000020d00720c */ /* 0x008fda0000705670 */
[----:B------:R-:W0:Y:S02]  /*1770*/  @!P0 LDC.64 R16, c[0x0][0x3b8] ;  /* 0x0000ee00ff108b82 */ /* 0x000e240000000a00 */
[----:B0-----:R-:W-:-:S06]  /*1780*/  @!P0 IMAD.WIDE.U32 R16, R7, 0x4, R16 ;  /* 0x0000000407108825 */ /* 0x001fcc00078e0010 */
[----:B------:R-:W2:Y:S01]  /*1790*/  @!P0 LDG.E R16, desc[UR6][R16.64] ;  /* 0x0000000610108981 */ /* 0x000ea2000c1e1900 */
[C---:B------:R-:W-:Y:S01]  /*17a0*/  @!P0 IMAD R19, R4.reuse, 0x4, R3 ;  /* 0x0000000404138824 */ /* 0x040fe200078e0203 */
[----:B------:R-:W-:Y:S01]  /*17b0*/  UIADD3 UR4, UPT, UPT, UR4, 0x1, URZ ;  /* 0x0000000104047890 */ /* 0x000fe2000fffe0ff */
[----:B------:R-:W-:Y:S01]  /*17c0*/  @!P0 IADD3 R4, PT, PT, R4, 0x1, RZ ;  /* 0x0000000104048810 */ /* 0x000fe20007ffe0ff */
[----:B------:R-:W-:Y:S02]  /*17d0*/  VIADD R7, R7, 0x1 ;  /* 0x0000000107077836 */ /* 0x000fe40000000000 */
[----:B------:R-:W-:Y:S01]  /*17e0*/  UISETP.NE.AND UP0, UPT, UR4, UR5, UPT ;  /* 0x000000050400728c */ /* 0x000fe2000bf05270 */
[----:B--2---:R3:W-:Y:S08]  /*17f0*/  @!P0 STL [R19], R16 ;  /* 0x0000001013008387 */ /* 0x0047f00000100800 */
[----:B------:R-:W-:Y:S05]  /*1800*/  BRA.U UP0, `(.L_x_7) ;  /* 0xfffffffd00c07547 */ /* 0x000fea000b83ffff */
.L_x_4:
[----:B------:R-:W-:-:S13]  /*1810*/  ISETP.GE.AND P0, PT, R4, 0x1, PT ;  /* 0x000000010400780c */ /* 0x000fda0003f06270 */
[----:B------:R-:W-:Y:S05]  /*1820*/  @!P0 EXIT ;  /* 0x000000000000894d */ /* 0x000fea0003800000 */
[----:B0-----:R-:W0:Y:S01]  /*1830*/  LDC.64 R8, c[0x0][0x398] ;  /* 0x0000e600ff087b82 */ /* 0x001e220000000a00 */
[----:B------:R-:W-:-:S07]  /*1840*/  HFMA2 R5, -RZ, RZ, 0, 0 ;  /* 0x00000000ff057431 */ /* 0x000fce00000001ff */
[----:B------:R-:W2:Y:S01]  /*1850*/  LDC.64 R10, c[0x0][0x3a8] ;  /* 0x0000ea00ff0a7b82 */ /* 0x000ea20000000a00 */
[----:B0-----:R-:W-:-:S04]  /*1860*/  IMAD.WIDE R6, R6, 0x4, R8 ;  /* 0x0000000406067825 */ /* 0x001fc800078e0208 */
[----:B--2---:R-:W-:-:S07]  /*1870*/  IMAD.WIDE R8, R2, 0x4, R10 ;  /* 0x0000000402087825 */ /* 0x004fce00078e020a */
.L_x_13:
[----:B0-----:R-:W-:Y:S01]  /*1880*/  IMAD R2, R5, 0x4, R3 ;  /* 0x0000000405027824 */ /* 0x001fe200078e0203 */
[----:B------:R-:W0:Y:S04]  /*1890*/  LDC.64 R12, c[0x0][0x3d8] ;  /* 0x0000f600ff0c7b82 */ /* 0x000e280000000a00 */
[----:B------:R-:W0:Y:S04]  /*18a0*/  LDL R15, [R2] ;  /* 0x00000000020f7983 */ /* 0x000e280000100800 */
[----:B--2---:R-:W2:Y:S01]  /*18b0*/  LDC.64 R10, c[0x0][0x3d0] ;  /* 0x0000f400ff0a7b82 */ /* 0x004ea20000000a00 */
[----:B0-----:R-:W-:-:S06]  /*18c0*/  IMAD.WIDE R12, R15, 0x4, R12 ;  /* 0x000000040f0c7825 */ /* 0x001fcc00078e020c */
[----:B------:R-:W4:Y:S01]  /*18d0*/  LDG.E R12, desc[UR6][R12.64] ;  /* 0x000000060c0c7981 */ /* 0x000f22000c1e1900 */
[----:B------:R-:W-:Y:S01]  /*18e0*/  IADD3 R5, PT, PT, R5, 0x1, RZ ;  /* 0x0000000105057810 */ /* 0x000fe20007ffe0ff */
[----:B------:R-:W-:Y:S01]  /*18f0*/  BSSY.RECONVERGENT B0, `(.L_x_8) ;  /* 0x000001c000007945 */ /* 0x000fe20003800200 */
[----:B--2---:R-:W-:Y:S02]  /*1900*/  IMAD.WIDE R10, R15, 0x4, R10 ;  /* 0x000000040f0a7825 */ /* 0x004fe400078e020a */
[----:B------:R-:W-:Y:S02]  /*1910*/  ISETP.NE.AND P0, PT, R5, R4, PT ;  /* 0x000000040500720c */ /* 0x000fe40003f05270 */
[----:B----4-:R-:W-:-:S13]  /*1920*/  ISETP.GE.AND P1, PT, R12, 0x1, PT ;  /* 0x000000010c00780c */ /* 0x010fda0003f26270 */
[----:B------:R-:W-:Y:S05]  /*1930*/  @!P1 BRA `(.L_x_9) ;  /* 0x0000000000549947 */ /* 0x000fea0003800000 */
[----:B------:R-:W2:Y:S04]  /*1940*/  LDG.E R11, desc[UR6][R10.64] ;  /* 0x000000060a0b7981 */ /* 0x000ea8000c1e1900 */
[----:B------:R0:W5:Y:S01]  /*1950*/  LDG.E R2, desc[UR6][R6.64] ;  /* 0x0000000606027981 */ /* 0x000162000c1e1900 */
[----:B------:R-:W-:Y:S01]  /*1960*/  BSSY.RELIABLE B1, `(.L_x_10) ;  /* 0x000000b000017945 */ /* 0x000fe20003800100 */
[----:B--2---:R-:W-:Y:S01]  /*1970*/  IMAD.IADD R12, R11, 0x1, R12 ;  /* 0x000000010b0c7824 */ /* 0x004fe200078e020c */
[----:B0-----:R-:W-:-:S07]  /*1980*/  MOV R13, R11 ;  /* 0x0000000b000d7202 */ /* 0x001fce0000000f00 */
.L_x_12:
[----:B------:R-:W-:-:S05]  /*1990*/  IMAD R10, R13, 0x4, R0 ;  /* 0x000000040d0a7824 */ /* 0x000fca00078e0200 */
[----:B------:R-:W2:Y:S02]  /*19a0*/  LDL R15, [R10] ;  /* 0x000000000a0f7983 */ /* 0x000ea40000100800 */
[----:B--2--5:R-:W-:-:S13]  /*19b0*/  ISETP.GE.AND P1, PT, R15, R2, PT ;  /* 0x000000020f00720c */ /* 0x024fda0003f26270 */
[----:B------:R-:W-:Y:S05]  /*19c0*/  @P1 BREAK.RELIABLE B1 ;  /* 0x0000000000011942 */ /* 0x000fea0003800100 */
[----:B------:R-:W-:Y:S05]  /*19d0*/  @P1 BRA `(.L_x_11) ;  /* 0x0000000000341947 */ /* 0x000fea0003800000 */
[----:B------:R-:W-:-:S04]  /*19e0*/  IADD3 R13, PT, PT, R13, 0x1, RZ ;  /* 0x000000010d0d7810 */ /* 0x000fc80007ffe0ff */
[----:B------:R-:W-:-:S13]  /*19f0*/  ISETP.GE.AND P1, PT, R13, R12, PT ;  /* 0x0000000c0d00720c */ /* 0x000fda0003f26270 */
[----:B------:R-:W-:Y:S05]  /*1a00*/  @!P1 BRA `(.L_x_12) ;  /* 0xfffffffc00e09947 */ /* 0x000fea000383ffff */
[----:B------:R-:W-:Y:S05]  /*1a10*/  BSYNC.RELIABLE B1 ;  /* 0x0000000000017941 */ /* 0x000fea0003800100 */
.L_x_10:
[----:B0-----:R-:W-:-:S05]  /*1a20*/  IMAD R2, R11, 0x4, R0 ;  /* 0x000000040b027824 */ /* 0x001fca00078e0200 */
[----:B------:R-:W2:Y:S01]  /*1a30*/  LDL R10, [R2] ;  /* 0x00000000020a7983 */ /* 0x000ea20000100800 */
[----:B------:R-:W-:-:S05]  /*1a40*/  VIADD R11, R11, 0x1 ;  /* 0x000000010b0b7836 */ /* 0x000fca0000000000 */
[----:B------:R-:W-:Y:S02]  /*1a50*/  ISETP.GE.AND P1, PT, R11, R12, PT ;  /* 0x0000000c0b00720c */ /* 0x000fe40003f26270 */
[----:B--2---:R-:W-:-:S05]  /*1a60*/  IADD3 R13, PT, PT, R10, 0x1, RZ ;  /* 0x000000010a0d7810 */ /* 0x004fca0007ffe0ff */
[----:B------:R0:W-:Y:S06]  /*1a70*/  STL [R2], R13 ;  /* 0x0000000d02007387 */ /* 0x0001ec0000100800 */
[----:B------:R-:W-:Y:S05]  /*1a80*/  @!P1 BRA `(.L_x_10) ;  /* 0xfffffffc00e49947 */ /* 0x000fea000383ffff */
.L_x_9:
[----:B------:R-:W-:-:S05]  /*1a90*/  HFMA2 R11, -RZ, RZ, 0, 5.9604644775390625e-08 ;  /* 0x00000001ff0b7431 */ /* 0x000fca00000001ff */
[----:B------:R2:W-:Y:S02]  /*1aa0*/  REDG.E.ADD.STRONG.GPU desc[UR6][R8.64], R11 ;  /* 0x0000000b0800798e */ /* 0x0005e4000c12e106 */
.L_x_11:
[----:B------:R-:W-:Y:S05]  /*1ab0*/  BSYNC.RECONVERGENT B0 ;  /* 0x0000000000007941 */ /* 0x000fea0003800200 */
.L_x_8:
[----:B------:R-:W-:Y:S05]  /*1ac0*/  @P0 BRA `(.L_x_13) ;  /* 0xfffffffc006c0947 */ /* 0x000fea000383ffff */
[----:B------:R-:W-:Y:S05]  /*1ad0*/  EXIT ;  /* 0x000000000000794d */ /* 0x000fea0003800000 */
.L_x_14:
[----:B------:R-:W-:-:S00]  /*1ae0*/  BRA `(.L_x_14) ;  /* 0xfffffffc00fc7947 */ /* 0x000fc0000383ffff */
[----:B------:R-:W-:-:S00]  /*1af0*/  NOP ;  /* 0x0000000000007918 */ /* 0x000fc00000000000 */
        /* <DEDUP_REMOVED lines=8> */
.L_x_24:


//--------------------- .text._Z7dkerneliPiii     --------------------------
	.section	.text._Z7dkerneliPiii,"ax",@progbits
	.align	128
        .global         _Z7dkerneliPiii
        .type           _Z7dkerneliPiii,@function
        .size           _Z7dkerneliPiii,(.L_x_25 - _Z7dkerneliPiii)
        .other          _Z7dkerneliPiii,@"STO_CUDA_ENTRY STV_DEFAULT"
_Z7dkerneliPiii:
.text._Z7dkerneliPiii:
[----:B------:R-:W-:Y:S01]  /*0000*/  LDC R1, c[0x0][0x37c] ;  /* 0x0000df00ff017b82 */ /* 0x000fe20000000800 */
[----:B------:R-:W0:Y:S07]  /*0010*/  S2R R13, SR_TID.X ;  /* 0x00000000000d7919 */ /* 0x000e2e0000002100 */
[----:B------:R-:W1:Y:S01]  /*0020*/  LDC.64 R6, c[0x0][0x390] ;  /* 0x0000e400ff067b82 */ /* 0x000e620000000a00 */
[----:B------:R-:W2:Y:S01]  /*0030*/  LDCU UR4, c[0x0][0x380] ;  /* 0x00007000ff0477ac */ /* 0x000ea20008000800 */
[----:B-1----:R-:W-:-:S05]  /*0040*/  IMAD.IADD R0, R7, 0x1, -R6 ;  /* 0x0000000107007824 */ /* 0x002fca00078e0a06 */
[----:B------:R-:W-:Y:S01]  /*0050*/  ISETP.GE.AND P0, PT, R0, 0x1, PT ;  /* 0x000000010000780c */ /* 0x000fe20003f06270 */
[----:B0-----:R-:W-:-:S05]  /*0060*/  IMAD.IADD R11, R13, 0x1, R6 ;  /* 0x000000010d0b7824 */ /* 0x001fca00078e0206 */
[----:B--2---:R-:W-:-:S13]  /*0070*/  ISETP.GE.OR P0, PT, R11, UR4, !P0 ;  /* 0x000000040b007c0c */ /* 0x004fda000c706670 */
[----:B------:R-:W-:Y:S05]  /*0080*/  @P0 EXIT ;  /* 0x000000000000094d */ /* 0x000fea0003800000 */
[----:B------:R-:W0:Y:S01]  /*0090*/  LDC.64 R4, c[0x0][0x388] ;  /* 0x0000e200ff047b82 */ /* 0x000e220000000a00 */
[----:B------:R-:W-:Y:S01]  /*00a0*/  IADD3 R2, PT, PT, R0, 0x1, RZ ;  /* 0x0000000100027810 */ /* 0x000fe20007ffe0ff */
[----:B------:R-:W1:Y:S03]  /*00b0*/  LDCU.64 UR6, c[0x0][0x358] ;  /* 0x00006b00ff0677ac */ /* 0x000e660008000a00 */
[----:B------:R-:W-:Y:S01]  /*00c0*/  ISETP.NE.AND P0, PT, R2, R13, PT ;  /* 0x0000000d0200720c */ /* 0x000fe20003f05270 */
[----:B------:R-:W-:Y:S02]  /*00d0*/  UMOV UR4, 0x1 ;  /* 0x0000000100047882 */ /* 0x000fe40000000000 */
[----:B------:R-:W2:Y:S01]  /*00e0*/  LDC.64 R8, c[0x0][0x388] ;  /* 0x0000e200ff087b82 */ /* 0x000ea20000000a00 */
[----:B------:R-:W-:Y:S01]  /*00f0*/  ISETP.LT.AND P0, PT, R6, RZ, !P0 ;  /* 0x000000ff0600720c */ /* 0x000fe20004701270 */
[----:B0-----:R-:W-:-:S04]  /*0100*/  IMAD.WIDE R2, R11, 0x4, R4 ;  /* 0x000000040b027825 */ /* 0x001fc800078e0204 */
[----:B-1----:R-:W-:-:S08]  /*0110*/  IMAD.WIDE.U32 R4, R11, 0x4, R4 ;  /* 0x000000040b047825 */ /* 0x002fd000078e0004 */
.L_x_19:
[----:B------:R-:W-:Y:S01]  /*0120*/  ISETP.GE.U32.AND P1, PT, R13, UR4, PT ;  /* 0x000000040d007c0c */ /* 0x000fe2000bf26070 */
[----:B------:R-:W-:-:S12]  /*0130*/  BSSY.RECONVERGENT B0, `(.L_x_15) ;  /* 0x0000005000007945 */ /* 0x000fd80003800200 */
[----:B01---5:R-:W-:Y:S05]  /*0140*/  @!P1 BRA `(.L_x_16) ;  /* 0x00000000000c9947 */ /* 0x023fea0003800000 */
[----:B------:R-:W-:-:S04]  /*0150*/  VIADD R7, R11, -UR4 ;  /* 0x800000040b077c36 */ /* 0x000fc80008000000 */
[----:B--2---:R-:W-:-:S05]  /*0160*/  IMAD.WIDE R6, R7, 0x4, R8 ;  /* 0x0000000407067825 */ /* 0x004fca00078e0208 */
[----:B------:R0:W5:Y:S02]  /*0170*/  LDG.E R15, desc[UR6][R6.64] ;  /* 0x00000006060f7981 */ /* 0x000164000c1e1900 */
.L_x_16:
[----:B------:R-:W-:Y:S05]  /*0180*/  BSYNC.RECONVERGENT B0 ;  /* 0x0000000000007941 */ /* 0x000fea0003800200 */
.L_x_15:
[----:B------:R-:W-:Y:S06]  /*0190*/  BAR.SYNC.DEFER_BLOCKING 0x0 ;  /* 0x0000000000007b1d */ /* 0x000fec0000010000 */
[----:B------:R-:W-:Y:S05]  /*01a0*/  @P0 EXIT ;  /* 0x000000000000094d */ /* 0x000fea0003800000 */
[----:B------:R-:W-:Y:S04]  /*01b0*/  BSSY.RECONVERGENT B0, `(.L_x_17) ;  /* 0x0000005000007945 */ /* 0x000fe80003800200 */
[----:B------:R-:W-:Y:S05]  /*01c0*/  @!P1 BRA `(.L_x_18) ;  /* 0x00000000000c9947 */ /* 0x000fea0003800000 */
[----:B0-----:R-:W3:Y:S02]  /*01d0*/  LDG.E R6, desc[UR6][R2.64] ;  /* 0x0000000602067981 */ /* 0x001ee4000c1e1900 */
[----:B---3-5:R-:W-:-:S05]  /*01e0*/  IADD3 R7, PT, PT, R15, R6, RZ ;  /* 0x000000060f077210 */ /* 0x028fca0007ffe0ff */
[----:B------:R1:W-:Y:S02]  /*01f0*/  STG.E desc[UR6][R4.64], R7 ;  /* 0x0000000704007986 */ /* 0x0003e4000c101906 */
.L_x_18:
[----:B------:R-:W-:Y:S05]  /*0200*/  BSYNC.RECONVERGENT B0 ;  /* 0x0000000000007941 */ /* 0x000fea0003800200 */
.L_x_17:
[----:B------:R-:W-:Y:S01]  /*0210*/  USHF.L.U32 UR4, UR4, 0x1, URZ ;  /* 0x0000000104047899 */ /* 0x000fe200080006ff */
[----:B------:R-:W-:Y:S05]  /*0220*/  BAR.SYNC.DEFER_BLOCKING 0x0 ;  /* 0x0000000000007b1d */ /* 0x000fea0000010000 */
[----:B------:R-:W-:-:S13]  /*0230*/  ISETP.LT.AND P1, PT, R0, UR4, PT ;  /* 0x0000000400007c0c */ /* 0x000fda000bf21270 */
[----:B------:R-:W-:Y:S05]  /*0240*/  @!P1 BRA `(.L_x_19) ;  /* 0xfffffffc00b49947 */ /* 0x000fea000383ffff */
[----:B------:R-:W-:Y:S05]  /*0250*/  EXIT ;  /* 0x000000000000794d */ /* 0x000fea0003800000 */
.L_x_20:
        /* <DEDUP_REMOVED lines=10> */
.L_x_25:


//--------------------- .text._Z12exclusivesumiPiS_S_ --------------------------
	.section	.text._Z12exclusivesumiPiS_S_,"ax",@progbits
	.align	128
        .global         _Z12exclusivesumiPiS_S_
        .type           _Z12exclusivesumiPiS_S_,@function
        .size           _Z12exclusivesumiPiS_S_,(.L_x_26 - _Z12exclusivesumiPiS_S_)
        .other          _Z12exclusivesumiPiS_S_,@"STO_CUDA_ENTRY STV_DEFAULT"
_Z12exclusivesumiPiS_S_:
.text._Z12exclusivesumiPiS_S_:
[----:B------:R-:W-:Y:S01]  /*0000*/  LDC R1, c[0x0][0x37c] ;  /* 0x0000df00ff017b82 */ /* 0x000fe20000000800 */
[----:B------:R-:W0:Y:S01]  /*0010*/  S2R R7, SR_TID.X ;  /* 0x0000000000077919 */ /* 0x000e220000002100 */
[----:B------:R-:W0:Y:S01]  /*0020*/  LDCU UR4, c[0x0][0x360] ;  /* 0x00006c00ff0477ac */ /* 0x000e220008000800 */
[----:B------:R-:W-:Y:S01]  /*0030*/  BSSY.RECONVERGENT B0, `(.L_x_21) ;  /* 0x000000f000007945 */ /* 0x000fe20003800200 */
[----:B------:R-:W0:Y:S01]  /*0040*/  S2R R0, SR_CTAID.X ;  /* 0x0000000000007919 */ /* 0x000e220000002500 */
[----:B------:R-:W1:Y:S01]  /*0050*/  LDCU UR5, c[0x0][0x380] ;  /* 0x00007000ff0577ac */ /* 0x000e620008000800 */
[----:B------:R-:W2:Y:S01]  /*0060*/  LDCU.64 UR6, c[0x0][0x358] ;  /* 0x00006b00ff0677ac */ /* 0x000ea20008000a00 */
[----:B0-----:R-:W-:-:S05]  /*0070*/  IMAD R7, R0, UR4, R7 ;  /* 0x0000000400077c24 */ /* 0x001fca000f8e0207 */
[----:B-1----:R-:W-:-:S13]  /*0080*/  ISETP.GE.AND P0, PT, R7, UR5, PT ;  /* 0x0000000507007c0c */ /* 0x002fda000bf06270 */
[----:B--2---:R-:W-:Y:S05]  /*0090*/  @P0 BRA `(.L_x_22) ;  /* 0x0000000000200947 */ /* 0x004fea0003800000 */
[----:B------:R-:W0:Y:S08]  /*00a0*/  LDC.64 R2, c[0x0][0x390] ;  /* 0x0000e400ff027b82 */ /* 0x000e300000000a00 */
[----:B------:R-:W1:Y:S01]  /*00b0*/  LDC.64 R4, c[0x0][0x388] ;  /* 0x0000e200ff047b82 */ /* 0x000e620000000a00 */
[----:B0-----:R-:W-:-:S06]  /*00c0*/  IMAD.WIDE R2, R7, 0x4, R2 ;  /* 0x0000000407027825 */ /* 0x001fcc00078e0202 */
[----:B------:R-:W2:Y:S01]  /*00d0*/  LDG.E R2, desc[UR6][R2.64] ;  /* 0x0000000602027981 */ /* 0x000ea2000c1e1900 */
[----:B-1----:R-:W-:-:S05]  /*00e0*/  IMAD.WIDE R4, R7, 0x4, R4 ;  /* 0x0000000407047825 */ /* 0x002fca00078e0204 */
[----:B------:R-:W2:Y:S02]  /*00f0*/  LDG.E R9, desc[UR6][R4.64] ;  /* 0x0000000604097981 */ /* 0x000ea4000c1e1900 */
[----:B--2---:R-:W-:-:S05]  /*0100*/  IADD3 R9, PT, PT, -R2, R9, RZ ;  /* 0x0000000902097210 */ /* 0x004fca0007ffe1ff */
[----:B------:R0:W-:Y:S02]  /*0110*/  STG.E desc[UR6][R4.64], R9 ;  /* 0x0000000904007986 */ /* 0x0001e4000c101906 */
.L_x_22:
[----:B------:R-:W-:Y:S05]  /*0120*/  BSYNC.RECONVERGENT B0 ;  /* 0x0000000000007941 */ /* 0x000fea0003800200 */
.L_x_21:
[----:B------:R-:W-:-:S06]  /*0130*/  UIADD3 UR4, UPT, UPT, UR5, -0x1, URZ ;  /* 0xffffffff05047890 */ /* 0x000fcc000fffe0ff */
[----:B------:R-:W-:-:S04]  /*0140*/  ISETP.NE.AND P0, PT, R7, UR4, PT ;  /* 0x0000000407007c0c */ /* 0x000fc8000bf05270 */
[----:B------:R-:W-:-:S13]  /*0150*/  ISETP.LT.OR P0, PT, R7, RZ, P0 ;  /* 0x000000ff0700720c */ /* 0x000fda0000701670 */
[----:B------:R-:W-:Y:S05]  /*0160*/  @P0 EXIT ;  /* 0x000000000000094d */ /* 0x000fea0003800000 */
[----:B------:R-:W1:Y:S08]  /*0170*/  LDC.64 R2, c[0x0][0x390] ;  /* 0x0000e400ff027b82 */ /* 0x000e700000000a00 */
[----:B0-----:R-:W0:Y:S01]  /*0180*/  LDC.64 R4, c[0x0][0x388] ;  /* 0x0000e200ff047b82 */ /* 0x001e220000000a00 */
[----:B-1----:R-:W-:-:S06]  /*0190*/  IMAD.WIDE.U32 R2, R7, 0x4, R2 ;  /* 0x0000000407027825 */ /* 0x002fcc00078e0002 */
[----:B------:R-:W2:Y:S01]  /*01a0*/  LDG.E R2, desc[UR6][R2.64] ;  /* 0x0000000602027981 */ /* 0x000ea2000c1e1900 */
[----:B0-----:R-:W-:-:S06]  /*01b0*/  IMAD.WIDE.U32 R4, R7, 0x4, R4 ;  /* 0x0000000407047825 */ /* 0x001fcc00078e0004 */
[----:B------:R-:W2:Y:S01]  /*01c0*/  LDG.E R5, desc[UR6][R4.64] ;  /* 0x0000000604057981 */ /* 0x000ea2000c1e1900 */
[----:B------:R-:W0:Y:S01]  /*01d0*/  LDC.64 R6, c[0x0][0x398] ;  /* 0x0000e600ff067b82 */ /* 0x000e220000000a00 */
[----:B--2---:R-:W-:-:S05]  /*01e0*/  IADD3 R9, PT, PT, R2, R5, RZ ;  /* 0x0000000502097210 */ /* 0x004fca0007ffe0ff */
[----:B0-----:R-:W-:Y:S01]  /*01f0*/  STG.E desc[UR6][R6.64], R9 ;  /* 0x0000000906007986 */ /* 0x001fe2000c101906 */
[----:B------:R-:W-:Y:S05]  /*0200*/  EXIT ;  /* 0x000000000000794d */ /* 0x000fea0003800000 */
.L_x_23:
        /* <DEDUP_REMOVED lines=15> */
.L_x_26:


//--------------------- .nv.shared.reserved.0     --------------------------
	.section	.nv.shared.reserved.0,"aw",@nobits
	.weak		__nv_reservedSMEM_offset_0_alias
	.size		__nv_reservedSMEM_offset_0_alias, 0, 64
	.other		__nv_reservedSMEM_offset_0_alias,@"STO_CUDA_RESERVED_SHARED STV_DEFAULT"
__nv_reservedSMEM_offset_0_alias:
	.zero		0
	.zero		64


//--------------------- .nv.constant0._Z3dkePiS_S_S_S_S_S_S_S_S_S_S_S_ii --------------------------
	.section	.nv.constant0._Z3dkePiS_S_S_S_S_S_S_S_S_S_S_S_ii,"a",@progbits
	.sectionflags	@""
	.align	4
.nv.constant0._Z3dkePiS_S_S_S_S_S_S_S_S_S_S_S_ii:
	.zero		1008


//--------------------- .nv.constant0._Z7dkerneliPiii --------------------------
	.section	.nv.constant0._Z7dkerneliPiii,"a",@progbits
	.sectionflags	@""
	.align	4
.nv.constant0._Z7dkerneliPiii:
	.zero		920


//--------------------- .nv.constant0._Z12exclusivesumiPiS_S_ --------------------------
	.section	.nv.constant0._Z12exclusivesumiPiS_S_,"a",@progbits
	.sectionflags	@""
	.align	4
.nv.constant0._Z12exclusivesumiPiS_S_:
	.zero		928


//--------------------- SYMBOLS --------------------------

	.type		.nv.reservedSmem.offset0,@object
	.size		.nv.reservedSmem.offset0,0x4
